//
// Generated by NVIDIA NVVM Compiler
//
// Compiler Build ID: CL-36424714
// Cuda compilation tools, release 13.0, V13.0.88
// Based on NVVM 20.0.0
//

.version 9.0
.target sm_100
.address_size 64

	// .globl	_Z17elmatmult_genericPfS_S_
.extern .func  (.param .b32 func_retval0) vprintf
(
	.param .b64 vprintf_param_0,
	.param .b64 vprintf_param_1
)
;
.global .align 1 .b8 $str[32] = {84, 101, 115, 116, 105, 110, 103, 32, 102, 114, 111, 109, 32, 101, 108, 109, 97, 116, 109, 117, 108, 116, 95, 103, 101, 110, 101, 114, 105, 99, 10};
.global .align 1 .b8 $str$1[31] = {84, 101, 115, 116, 105, 110, 103, 32, 102, 114, 111, 109, 32, 101, 108, 109, 97, 116, 100, 105, 118, 95, 103, 101, 110, 101, 114, 105, 99, 10};

.visible .entry _Z17elmatmult_genericPfS_S_(
	.param .u64 .ptr .align 1 _Z17elmatmult_genericPfS_S__param_0,
	.param .u64 .ptr .align 1 _Z17elmatmult_genericPfS_S__param_1,
	.param .u64 .ptr .align 1 _Z17elmatmult_genericPfS_S__param_2
)
{
	.reg .b32 	%r<3>;
	.reg .b64 	%rd<3>;

	mov.u64 	%rd1, $str;
	cvta.global.u64 	%rd2, %rd1;
	{ // callseq 0, 0
	.param .b64 param0;
	st.param.b64 	[param0], %rd2;
	.param .b64 param1;
	st.param.b64 	[param1], 0;
	.param .b32 retval0;
	call.uni (retval0), 
	vprintf, 
	(
	param0, 
	param1
	);
	ld.param.b32 	%r1, [retval0];
	} // callseq 0
	ret;

}
	// .globl	_Z16elmatdiv_genericPfS_S_
.visible .entry _Z16elmatdiv_genericPfS_S_(
	.param .u64 .ptr .align 1 _Z16elmatdiv_genericPfS_S__param_0,
	.param .u64 .ptr .align 1 _Z16elmatdiv_genericPfS_S__param_1,
	.param .u64 .ptr .align 1 _Z16elmatdiv_genericPfS_S__param_2
)
{
	.reg .b32 	%r<3>;
	.reg .b64 	%rd<3>;

	mov.u64 	%rd1, $str$1;
	cvta.global.u64 	%rd2, %rd1;
	{ // callseq 1, 0
	.param .b64 param0;
	st.param.b64 	[param0], %rd2;
	.param .b64 param1;
	st.param.b64 	[param1], 0;
	.param .b32 retval0;
	call.uni (retval0), 
	vprintf, 
	(
	param0, 
	param1
	);
	ld.param.b32 	%r1, [retval0];
	} // callseq 1
	ret;

}


// ===== COMPILED SASS (sm_100) =====

	.target	sm_100

	.elftype	@"ET_EXEC"


//--------------------- .note.nv.tkinfo           --------------------------
	.section	.note.nv.tkinfo,"",@"SHT_NOTE"
	.sectionflags	@"SHF_NOTE_NV_TKINFO"
	.tkinfo
        /*0018*/ 	.word	0x00000002
        /*0030*/ 	.string	""
        /*0030*/ 	.string	"ptxas"
        /*0030*/ 	.string	"Cuda compilation tools, release 13.0, V13.0.88"
        /*0030*/ 	.string	"Build cuda_13.0.r13.0/compiler.36424714_0"
        /*0030*/ 	.string	"-arch sm_100 -m 64 "



//--------------------- .note.nv.cuinfo           --------------------------
	.section	.note.nv.cuinfo,"",@"SHT_NOTE"
	.sectionflags	@"SHF_NOTE_NV_CUINFO"
        /*0018*/ 	.short	0x0002
        /*001a*/ 	.short	0x0064
        /*001c*/ 	.short	0x0082
	.zero		2


//--------------------- .nv.info                  --------------------------
	.section	.nv.info,"",@"SHT_CUDA_INFO"
	.align	4


	//----- nvinfo : EIATTR_REGCOUNT
	.align		4
        /*0000*/ 	.byte	0x04, 0x2f
        /*0002*/ 	.short	(.L_3 - .L_2)
	.align		4
.L_2:
        /*0004*/ 	.word	index@(_Z17elmatmult_genericPfS_S_)
        /*0008*/ 	.word	0x00000018


	//----- nvinfo : EIATTR_FRAME_SIZE
	.align		4
.L_3:
        /*000c*/ 	.byte	0x04, 0x11
        /*000e*/ 	.short	(.L_5 - .L_4)
	.align		4
.L_4:
        /*0010*/ 	.word	index@(_Z17elmatmult_genericPfS_S_)
        /*0014*/ 	.word	0x00000000


	//----- nvinfo : EIATTR_REGCOUNT
	.align		4
.L_5:
        /*0018*/ 	.byte	0x04, 0x2f
        /*001a*/ 	.short	(.L_7 - .L_6)
	.align		4
.L_6:
        /*001c*/ 	.word	index@(_Z16elmatdiv_genericPfS_S_)
        /*0020*/ 	.word	0x00000018


	//----- nvinfo : EIATTR_FRAME_SIZE
	.align		4
.L_7:
        /*0024*/ 	.byte	0x04, 0x11
        /*0026*/ 	.short	(.L_9 - .L_8)
	.align		4
.L_8:
        /*0028*/ 	.word	index@(_Z16elmatdiv_genericPfS_S_)
        /*002c*/ 	.word	0x00000000


	//----- nvinfo : EIATTR_MIN_STACK_SIZE
	.align		4
.L_9:
        /*0030*/ 	.byte	0x04, 0x12
        /*0032*/ 	.short	(.L_11 - .L_10)
	.align		4
.L_10:
        /*0034*/ 	.word	index@(_Z16elmatdiv_genericPfS_S_)
        /*0038*/ 	.word	0x00000000


	//----- nvinfo : EIATTR_MIN_STACK_SIZE
	.align		4
.L_11:
        /*003c*/ 	.byte	0x04, 0x12
        /*003e*/ 	.short	(.L_13 - .L_12)
	.align		4
.L_12:
        /*0040*/ 	.word	index@(_Z17elmatmult_genericPfS_S_)
        /*0044*/ 	.word	0x00000000
.L_13:


//--------------------- .nv.compat                --------------------------
	.section	.nv.compat,"",@"SHT_CUDA_COMPAT_INFO"
	.align	4
        /*0000*/ 	.byte	0x02, 0x09, 0x00, 0x00, 0x02, 0x02, 0x01, 0x00, 0x02, 0x05, 0x05, 0x00, 0x03, 0x07, 0x01, 0x01
        /*0010*/ 	.byte	0x02, 0x03, 0x00, 0x00, 0x02, 0x06, 0x01, 0x00, 0x04, 0x0b, 0x08, 0x00, 0x09, 0x00, 0x00, 0x00
        /*0020*/ 	.byte	0x00, 0x00, 0x00, 0x00


//--------------------- .nv.info._Z16elmatdiv_genericPfS_S_ --------------------------
	.section	.nv.info._Z16elmatdiv_genericPfS_S_,"",@"SHT_CUDA_INFO"
	.sectionflags	@""
	.align	4


	//----- nvinfo : EIATTR_CUDA_API_VERSION
	.align		4
        /*0000*/ 	.byte	0x04, 0x37
        /*0002*/ 	.short	(.L_15 - .L_14)
.L_14:
        /*0004*/ 	.word	0x00000082


	//----- nvinfo : EIATTR_KPARAM_INFO
	.align		4
.L_15:
        /*0008*/ 	.byte	0x04, 0x17
        /*000a*/ 	.short	(.L_17 - .L_16)
.L_16:
        /*000c*/ 	.word	0x00000000
        /*0010*/ 	.short	0x0002
        /*0012*/ 	.short	0x0010
        /*0014*/ 	.byte	0x00, 0xf5, 0x21, 0x00


	//----- nvinfo : EIATTR_KPARAM_INFO
	.align		4
.L_17:
        /*0018*/ 	.byte	0x04, 0x17
        /*001a*/ 	.short	(.L_19 - .L_18)
.L_18:
        /*001c*/ 	.word	0x00000000
        /*0020*/ 	.short	0x0001
        /*0022*/ 	.short	0x0008
        /*0024*/ 	.byte	0x00, 0xf5, 0x21, 0x00


	//----- nvinfo : EIATTR_KPARAM_INFO
	.align		4
.L_19:
        /*0028*/ 	.byte	0x04, 0x17
        /*002a*/ 	.short	(.L_21 - .L_20)
.L_20:
        /*002c*/ 	.word	0x00000000
        /*0030*/ 	.short	0x0000
        /*0032*/ 	.short	0x0000
        /*0034*/ 	.byte	0x00, 0xf5, 0x21, 0x00


	//----- nvinfo : EIATTR_SPARSE_MMA_MASK
	.align		4
.L_21:
        /*0038*/ 	.byte	0x03, 0x50
        /*003a*/ 	.short	0x0000


	//----- nvinfo : EIATTR_MAXREG_COUNT
	.align		4
        /*003c*/ 	.byte	0x03, 0x1b
        /*003e*/ 	.short	0x00ff


	//----- nvinfo : EIATTR_EXTERNS
	.align		4
        /*0040*/ 	.byte	0x04, 0x0f
        /*0042*/ 	.short	(.L_23 - .L_22)


	//   ....[0]....
	.align		4
.L_22:
        /*0044*/ 	.word	index@(vprintf)


	//----- nvinfo : EIATTR_MERCURY_ISA_VERSION
	.align		4
.L_23:
        /*0048*/ 	.byte	0x03, 0x5f
        /*004a*/ 	.short	0x0101


	//----- nvinfo : EIATTR_VRC_CTA_INIT_COUNT
	.align		4
        /*004c*/ 	.byte	0x02, 0x4a
	.zero		1
	.zero		1


	//----- nvinfo : EIATTR_SYSCALL_OFFSETS
	.align		4
        /*0050*/ 	.byte	0x04, 0x46
        /*0052*/ 	.short	(.L_25 - .L_24)


	//   ....[0]....
.L_24:
        /*0054*/ 	.word	0x00000080


	//----- nvinfo : EIATTR_EXIT_INSTR_OFFSETS
	.align		4
.L_25:
        /*0058*/ 	.byte	0x04, 0x1c
        /*005a*/ 	.short	(.L_27 - .L_26)


	//   ....[0]....
.L_26:
        /*005c*/ 	.word	0x00000090


	//----- nvinfo : EIATTR_CBANK_PARAM_SIZE
	.align		4
.L_27:
        /*0060*/ 	.byte	0x03, 0x19
        /*0062*/ 	.short	0x0018


	//----- nvinfo : EIATTR_PARAM_CBANK
	.align		4
        /*0064*/ 	.byte	0x04, 0x0a
        /*0066*/ 	.short	(.L_29 - .L_28)
	.align		4
.L_28:
        /*0068*/ 	.word	index@(.nv.constant0._Z16elmatdiv_genericPfS_S_)
        /*006c*/ 	.short	0x0380
        /*006e*/ 	.short	0x0018


	//----- nvinfo : EIATTR_SW_WAR
	.align		4
.L_29:
        /*0070*/ 	.byte	0x04, 0x36
        /*0072*/ 	.short	(.L_31 - .L_30)
.L_30:
        /*0074*/ 	.word	0x00000008
.L_31:


//--------------------- .nv.info._Z17elmatmult_genericPfS_S_ --------------------------
	.section	.nv.info._Z17elmatmult_genericPfS_S_,"",@"SHT_CUDA_INFO"
	.sectionflags	@""
	.align	4


	//----- nvinfo : EIATTR_CUDA_API_VERSION
	.align		4
        /*0000*/ 	.byte	0x04, 0x37
        /*0002*/ 	.short	(.L_33 - .L_32)
.L_32:
        /*0004*/ 	.word	0x00000082


	//----- nvinfo : EIATTR_KPARAM_INFO
	.align		4
.L_33:
        /*0008*/ 	.byte	0x04, 0x17
        /*000a*/ 	.short	(.L_35 - .L_34)
.L_34:
        /*000c*/ 	.word	0x00000000
        /*0010*/ 	.short	0x0002
        /*0012*/ 	.short	0x0010
        /*0014*/ 	.byte	0x00, 0xf5, 0x21, 0x00


	//----- nvinfo : EIATTR_KPARAM_INFO
	.align		4
.L_35:
        /*0018*/ 	.byte	0x04, 0x17
        /*001a*/ 	.short	(.L_37 - .L_36)
.L_36:
        /*001c*/ 	.word	0x00000000
        /*0020*/ 	.short	0x0001
        /*0022*/ 	.short	0x0008
        /*0024*/ 	.byte	0x00, 0xf5, 0x21, 0x00


	//----- nvinfo : EIATTR_KPARAM_INFO
	.align		4
.L_37:
        /*0028*/ 	.byte	0x04, 0x17
        /*002a*/ 	.short	(.L_39 - .L_38)
.L_38:
        /*002c*/ 	.word	0x00000000
        /*0030*/ 	.short	0x0000
        /*0032*/ 	.short	0x0000
        /*0034*/ 	.byte	0x00, 0xf5, 0x21, 0x00


	//----- nvinfo : EIATTR_SPARSE_MMA_MASK
	.align		4
.L_39:
        /*0038*/ 	.byte	0x03, 0x50
        /*003a*/ 	.short	0x0000


	//----- nvinfo : EIATTR_MAXREG_COUNT
	.align		4
        /*003c*/ 	.byte	0x03, 0x1b
        /*003e*/ 	.short	0x00ff


	//----- nvinfo : EIATTR_EXTERNS
	.align		4
        /*0040*/ 	.byte	0x04, 0x0f
        /*0042*/ 	.short	(.L_41 - .L_40)


	//   ....[0]....
	.align		4
.L_40:
        /*0044*/ 	.word	index@(vprintf)


	//----- nvinfo : EIATTR_MERCURY_ISA_VERSION
	.align		4
.L_41:
        /*0048*/ 	.byte	0x03, 0x5f
        /*004a*/ 	.short	0x0101


	//----- nvinfo : EIATTR_VRC_CTA_INIT_COUNT
	.align		4
        /*004c*/ 	.byte	0x02, 0x4a
	.zero		1
	.zero		1


	//----- nvinfo : EIATTR_SYSCALL_OFFSETS
	.align		4
        /*0050*/ 	.byte	0x04, 0x46
        /*0052*/ 	.short	(.L_43 - .L_42)


	//   ....[0]....
.L_42:
        /*0054*/ 	.word	0x00000080


	//----- nvinfo : EIATTR_EXIT_INSTR_OFFSETS
	.align		4
.L_43:
        /*0058*/ 	.byte	0x04, 0x1c
        /*005a*/ 	.short	(.L_45 - .L_44)


	//   ....[0]....
.L_44:
        /*005c*/ 	.word	0x00000090


	//----- nvinfo : EIATTR_CBANK_PARAM_SIZE
	.align		4
.L_45:
        /*0060*/ 	.byte	0x03, 0x19
        /*0062*/ 	.short	0x0018


	//----- nvinfo : EIATTR_PARAM_CBANK
	.align		4
        /*0064*/ 	.byte	0x04, 0x0a
        /*0066*/ 	.short	(.L_47 - .L_46)
	.align		4
.L_46:
        /*0068*/ 	.word	index@(.nv.constant0._Z17elmatmult_genericPfS_S_)
        /*006c*/ 	.short	0x0380
        /*006e*/ 	.short	0x0018


	//----- nvinfo : EIATTR_SW_WAR
	.align		4
.L_47:
        /*0070*/ 	.byte	0x04, 0x36
        /*0072*/ 	.short	(.L_49 - .L_48)
.L_48:
        /*0074*/ 	.word	0x00000008
.L_49:


//--------------------- .nv.callgraph             --------------------------
	.section	.nv.callgraph,"",@"SHT_CUDA_CALLGRAPH"
	.align	4
	.sectionentsize	8
	.align		4
        /*0000*/ 	.word	0x00000000
	.align		4
        /*0004*/ 	.word	0xffffffff
	.align		4
        /*0008*/ 	.word	index@(_Z16elmatdiv_genericPfS_S_)
	.align		4
        /*000c*/ 	.word	index@(vprintf)
	.align		4
        /*0010*/ 	.word	index@(_Z17elmatmult_genericPfS_S_)
	.align		4
        /*0014*/ 	.word	index@(vprintf)
	.align		4
        /*0018*/ 	.word	0x00000000
	.align		4
        /*001c*/ 	.word	0xfffffffe
	.align		4
        /*0020*/ 	.word	0x00000000
	.align		4
        /*0024*/ 	.word	0xfffffffd
	.align		4
        /*0028*/ 	.word	0x00000000
	.align		4
        /*002c*/ 	.word	0xfffffffc


//--------------------- .nv.constant4             --------------------------
	.section	.nv.constant4,"a",@progbits
	.align	8
	.align		8
.nv.constant4:
        /*0000*/ 	.dword	vprintf
	.align		8
        /*0008*/ 	.dword	$str
	.align		8
        /*0010*/ 	.dword	$str$1


//--------------------- .text._Z16elmatdiv_genericPfS_S_ --------------------------
	.section	.text._Z16elmatdiv_genericPfS_S_,"ax",@progbits
	.align	128
        .global         _Z16elmatdiv_genericPfS_S_
        .type           _Z16elmatdiv_genericPfS_S_,@function
        .size           _Z16elmatdiv_genericPfS_S_,(.L_x_4 - _Z16elmatdiv_genericPfS_S_)
        .other          _Z16elmatdiv_genericPfS_S_,@"STO_CUDA_ENTRY STV_DEFAULT"
_Z16elmatdiv_genericPfS_S_:
.text._Z16elmatdiv_genericPfS_S_:
[----:B------:R-:W0:Y:S01]  /*0000*/  LDC R1, c[0x0][0x37c] ;  /* 0x0000df00ff017b82 */ /* 0x000e220000000800 */
[----:B------:R-:W-:Y:S01]  /*0010*/  MOV R0, 0x0 ;  /* 0x0000000000007802 */ /* 0x000fe20000000f00 */
[----:B------:R-:W1:Y:S01]  /*0020*/  LDCU.64 UR4, c[0x4][0x10] ;  /* 0x01000200ff0477ac */ /* 0x000e620008000a00 */
[----:B------:R-:W-:-:S05]  /*0030*/  CS2R R6, SRZ ;  /* 0x0000000000067805 */ /* 0x000fca000001ff00 */
[----:B------:R2:W3:Y:S01]  /*0040*/  LDC.64 R2, c[0x4][R0] ;  /* 0x0100000000027b82 */ /* 0x0004e20000000a00 */
[----:B-1----:R-:W-:Y:S02]  /*0050*/  IMAD.U32 R4, RZ, RZ, UR4 ;  /* 0x00000004ff047e24 */ /* 0x002fe4000f8e00ff */
[----:B--2---:R-:W-:-:S07]  /*0060*/  IMAD.U32 R5, RZ, RZ, UR5 ;  /* 0x00000005ff057e24 */ /* 0x004fce000f8e00ff */
[----:B------:R-:W-:-:S07]  /*0070*/  LEPC R20, `(.L_x_0) ;  /* 0x000000001014794e */ /* 0x000fce0000000000 */
[----:B0--3--:R-:W-:Y:S05]  /*0080*/  CALL.ABS.NOINC R2 ;  /* 0x0000000002007343 */ /* 0x009fea0003c00000 */
.L_x_0:
[----:B------:R-:W-:Y:S05]  /*0090*/  EXIT ;  /* 0x000000000000794d */ /* 0x000fea0003800000 */
.L_x_1:
[----:B------:R-:W-:-:S00]  /*00a0*/  BRA `(.L_x_1) ;  /* 0xfffffffc00fc7947 */ /* 0x000fc0000383ffff */
[----:B------:R-:W-:-:S00]  /*00b0*/  NOP ;  /* 0x0000000000007918 */ /* 0x000fc00000000000 */
        /* <DEDUP_REMOVED lines=12> */
.L_x_4:


//--------------------- .text._Z17elmatmult_genericPfS_S_ --------------------------
	.section	.text._Z17elmatmult_genericPfS_S_,"ax",@progbits
	.align	128
        .global         _Z17elmatmult_genericPfS_S_
        .type           _Z17elmatmult_genericPfS_S_,@function
        .size           _Z17elmatmult_genericPfS_S_,(.L_x_5 - _Z17elmatmult_genericPfS_S_)
        .other          _Z17elmatmult_genericPfS_S_,@"STO_CUDA_ENTRY STV_DEFAULT"
_Z17elmatmult_genericPfS_S_:
.text._Z17elmatmult_genericPfS_S_:
        /* <DEDUP_REMOVED lines=9> */
.L_x_2:
[----:B------:R-:W-:Y:S05]  /*0090*/  EXIT ;  /* 0x000000000000794d */ /* 0x000fea0003800000 */
.L_x_3:
        /* <DEDUP_REMOVED lines=14> */
.L_x_5:


//--------------------- .nv.global.init           --------------------------
	.section	.nv.global.init,"aw",@progbits
.nv.global.init:
	.type		$str$1,@object
	.size		$str$1,($str - $str$1)
$str$1:
        /*0000*/ 	.byte	0x54, 0x65, 0x73, 0x74, 0x69, 0x6e, 0x67, 0x20, 0x66, 0x72, 0x6f, 0x6d, 0x20, 0x65, 0x6c, 0x6d
        /*0010*/ 	.byte	0x61, 0x74, 0x64, 0x69, 0x76, 0x5f, 0x67, 0x65, 0x6e, 0x65, 0x72, 0x69, 0x63, 0x0a, 0x00
	.type		$str,@object
	.size		$str,(.L_0 - $str)
$str:
        /*001f*/ 	.byte	0x54, 0x65, 0x73, 0x74, 0x69, 0x6e, 0x67, 0x20, 0x66, 0x72, 0x6f, 0x6d, 0x20, 0x65, 0x6c, 0x6d
        /*002f*/ 	.byte	0x61, 0x74, 0x6d, 0x75, 0x6c, 0x74, 0x5f, 0x67, 0x65, 0x6e, 0x65, 0x72, 0x69, 0x63, 0x0a, 0x00
.L_0:


//--------------------- .nv.shared.reserved.0     --------------------------
	.section	.nv.shared.reserved.0,"aw",@nobits
	.weak		__nv_reservedSMEM_offset_0_alias
	.size		__nv_reservedSMEM_offset_0_alias, 0, 64
	.other		__nv_reservedSMEM_offset_0_alias,@"STO_CUDA_RESERVED_SHARED STV_DEFAULT"
__nv_reservedSMEM_offset_0_alias:
	.zero		0
	.zero		64


//--------------------- .nv.constant0._Z16elmatdiv_genericPfS_S_ --------------------------
	.section	.nv.constant0._Z16elmatdiv_genericPfS_S_,"a",@progbits
	.sectionflags	@""
	.align	4
.nv.constant0._Z16elmatdiv_genericPfS_S_:
	.zero		920


//--------------------- .nv.constant0._Z17elmatmult_genericPfS_S_ --------------------------
	.section	.nv.constant0._Z17elmatmult_genericPfS_S_,"a",@progbits
	.sectionflags	@""
	.align	4
.nv.constant0._Z17elmatmult_genericPfS_S_:
	.zero		920


//--------------------- SYMBOLS --------------------------

	.type		.nv.reservedSmem.offset0,@object
	.size		.nv.reservedSmem.offset0,0x4
	.type		vprintf,@function
